	.headerflags	@"EF_CUDA_TEXMODE_UNIFIED EF_CUDA_64BIT_ADDRESS EF_CUDA_ACCELERATORS EF_CUDA_SM90 EF_CUDA_VIRTUAL_SM(EF_CUDA_SM90)"
	.elftype	@"ET_EXEC"


//--------------------- .nv.info                  --------------------------
	.section	.nv.info,"",@"SHT_CUDA_INFO"
	.align	4


	//----- nvinfo : EIATTR_REGCOUNT
	.align		4
        /*0000*/ 	.byte	0x04, 0x2f
        /*0002*/ 	.short	(.L_1 - .L_0)
	.align		4
.L_0:
        /*0004*/ 	.word	index@(triton_poi_fused_max_pool2d_with_indices_16)
        /*0008*/ 	.word	0x0000000e


	//----- nvinfo : EIATTR_MIN_STACK_SIZE
	.align		4
.L_1:
        /*000c*/ 	.byte	0x04, 0x12
        /*000e*/ 	.short	(.L_3 - .L_2)
	.align		4
.L_2:
        /*0010*/ 	.word	index@(triton_poi_fused_max_pool2d_with_indices_16)
        /*0014*/ 	.word	0x00000000


	//----- nvinfo : EIATTR_FRAME_SIZE
	.align		4
.L_3:
        /*0018*/ 	.byte	0x04, 0x11
        /*001a*/ 	.short	(.L_5 - .L_4)
	.align		4
.L_4:
        /*001c*/ 	.word	index@(triton_poi_fused_max_pool2d_with_indices_16)
        /*0020*/ 	.word	0x00000000


	//----- nvinfo : EIATTR_MIN_STACK_SIZE
	.align		4
.L_5:
        /*0024*/ 	.byte	0x04, 0x12
        /*0026*/ 	.short	(.L_7 - .L_6)
	.align		4
.L_6:
        /*0028*/ 	.word	index@(triton_poi_fused_max_pool2d_with_indices_16)
        /*002c*/ 	.word	0x00000000
.L_7:


//--------------------- .nv.info.triton_poi_fused_max_pool2d_with_indices_16 --------------------------
	.section	.nv.info.triton_poi_fused_max_pool2d_with_indices_16,"",@"SHT_CUDA_INFO"
	.sectionflags	@""
	.align	4


	//----- nvinfo : EIATTR_CUDA_API_VERSION
	.align		4
        /*0000*/ 	.byte	0x04, 0x37
        /*0002*/ 	.short	(.L_9 - .L_8)
.L_8:
        /*0004*/ 	.word	0x0000007c


	//----- nvinfo : EIATTR_KPARAM_INFO
	.align		4
.L_9:
        /*0008*/ 	.byte	0x04, 0x17
        /*000a*/ 	.short	(.L_11 - .L_10)
.L_10:
        /*000c*/ 	.word	0x00000000
        /*0010*/ 	.short	0x0002
        /*0012*/ 	.short	0x0010
        /*0014*/ 	.byte	0x00, 0xf0, 0x11, 0x00


	//----- nvinfo : EIATTR_KPARAM_INFO
	.align		4
.L_11:
        /*0018*/ 	.byte	0x04, 0x17
        /*001a*/ 	.short	(.L_13 - .L_12)
.L_12:
        /*001c*/ 	.word	0x00000000
        /*0020*/ 	.short	0x0001
        /*0022*/ 	.short	0x0008
        /*0024*/ 	.byte	0x00, 0xf4, 0x21, 0x00


	//----- nvinfo : EIATTR_KPARAM_INFO
	.align		4
.L_13:
        /*0028*/ 	.byte	0x04, 0x17
        /*002a*/ 	.short	(.L_15 - .L_14)
.L_14:
        /*002c*/ 	.word	0x00000000
        /*0030*/ 	.short	0x0000
        /*0032*/ 	.short	0x0000
        /*0034*/ 	.byte	0x00, 0xf4, 0x21, 0x00


	//----- nvinfo : EIATTR_SPARSE_MMA_MASK
	.align		4
.L_15:
        /*0038*/ 	.byte	0x03, 0x50
        /*003a*/ 	.short	0x0000


	//----- nvinfo : EIATTR_MAXREG_COUNT
	.align		4
        /*003c*/ 	.byte	0x03, 0x1b
        /*003e*/ 	.short	0x00ff


	//----- nvinfo : EIATTR_EXIT_INSTR_OFFSETS
	.align		4
        /*0040*/ 	.byte	0x04, 0x1c
        /*0042*/ 	.short	(.L_17 - .L_16)


	//   ....[0]....
.L_16:
        /*0044*/ 	.word	0x000003a0


	//----- nvinfo : EIATTR_REQNTID
	.align		4
.L_17:
        /*0048*/ 	.byte	0x04, 0x10
        /*004a*/ 	.short	(.L_19 - .L_18)
.L_18:
        /*004c*/ 	.word	0x00000080
        /*0050*/ 	.word	0x00000001
        /*0054*/ 	.word	0x00000001


	//----- nvinfo : EIATTR_CBANK_PARAM_SIZE
	.align		4
.L_19:
        /*0058*/ 	.byte	0x03, 0x19
        /*005a*/ 	.short	0x0014


	//----- nvinfo : EIATTR_PARAM_CBANK
	.align		4
        /*005c*/ 	.byte	0x04, 0x0a
        /*005e*/ 	.short	(.L_21 - .L_20)
	.align		4
.L_20:
        /*0060*/ 	.word	index@(.nv.constant0.triton_poi_fused_max_pool2d_with_indices_16)
        /*0064*/ 	.short	0x0210
        /*0066*/ 	.short	0x0014


	//----- nvinfo : EIATTR_SW_WAR
	.align		4
.L_21:
        /*0068*/ 	.byte	0x04, 0x36
        /*006a*/ 	.short	(.L_23 - .L_22)
.L_22:
        /*006c*/ 	.word	0x00000008
.L_23:


//--------------------- .nv.callgraph             --------------------------
	.section	.nv.callgraph,"",@"SHT_CUDA_CALLGRAPH"
	.align	4
	.sectionentsize	8
	.align		4
        /*0000*/ 	.word	0x00000000
	.align		4
        /*0004*/ 	.word	0xffffffff
	.align		4
        /*0008*/ 	.word	0x00000000
	.align		4
        /*000c*/ 	.word	0xfffffffe
	.align		4
        /*0010*/ 	.word	0x00000000
	.align		4
        /*0014*/ 	.word	0xfffffffd
	.align		4
        /*0018*/ 	.word	0x00000000
	.align		4
        /*001c*/ 	.word	0xfffffffc


//--------------------- .text.triton_poi_fused_max_pool2d_with_indices_16 --------------------------
	.section	.text.triton_poi_fused_max_pool2d_with_indices_16,"ax",@progbits
	.align	128
        .global         triton_poi_fused_max_pool2d_with_indices_16
        .type           triton_poi_fused_max_pool2d_with_indices_16,@function
        .size           triton_poi_fused_max_pool2d_with_indices_16,(.L_x_1 - triton_poi_fused_max_pool2d_with_indices_16)
        .other          triton_poi_fused_max_pool2d_with_indices_16,@"STO_CUDA_ENTRY STV_DEFAULT"
triton_poi_fused_max_pool2d_with_indices_16:
.text.triton_poi_fused_max_pool2d_with_indices_16:
[----:B------:R-:W-:Y:S01]  /*0000*/  LDC R1, c[0x0][0x28] ;  /* 0x00000a00ff017b82 */ /* 0x000fe20000000800 */
[----:B------:R-:W1:Y:S01]  /*0010*/  S2R R0, SR_TID.X ;  /* 0x0000000000007919 */ /* 0x000e620000002100 */
[----:B------:R-:W-:Y:S01]  /*0020*/  ULDC.64 UR4, c[0x0][0x208] ;  /* 0x0000820000047ab9 */ /* 0x000fe20000000a00 */
[----:B------:R-:W-:Y:S01]  /*0030*/  ULDC.64 UR6, c[0x0][0x218] ;  /* 0x0000860000067ab9 */ /* 0x000fe20000000a00 */
[----:B------:R-:W2:Y:S01]  /*0040*/  S2R R3, SR_CTAID.X ;  /* 0x0000000000037919 */ /* 0x000ea20000002500 */
[----:B-1----:R-:W-:Y:S01]  /*0050*/  IMAD.SHL.U32 R0, R0, 0x2, RZ ;  /* 0x0000000200007824 */ /* 0x002fe200078e00ff */
[----:B--2---:R-:W-:-:S04]  /*0060*/  SHF.R.S32.HI R5, RZ, 0x17, R3 ;  /* 0x00000017ff057819 */ /* 0x004fc80000011403 */
[----:B------:R-:W-:Y:S02]  /*0070*/  LOP3.LUT R0, R0, 0xfe, RZ, 0xc0, !PT ;  /* 0x000000fe00007812 */ /* 0x000fe400078ec0ff */
[----:B------:R-:W-:-:S03]  /*0080*/  SGXT R5, R5, 0x1 ;  /* 0x000000010505781a */ /* 0x000fc60000000200 */
[----:B------:R-:W-:-:S05]  /*0090*/  IMAD R0, R3, 0x100, R0 ;  /* 0x0000010003007824 */ /* 0x000fca00078e0200 */
[----:B------:R-:W-:Y:S02]  /*00a0*/  SHF.R.S32.HI R3, RZ, 0x1f, R0 ;  /* 0x0000001fff037819 */ /* 0x000fe40000011400 */
[-C--:B------:R-:W-:Y:S02]  /*00b0*/  LEA.HI R6, R5, R0.reuse, RZ, 0x9 ;  /* 0x0000000005067211 */ /* 0x080fe400078f48ff */
[----:B------:R-:W-:Y:S02]  /*00c0*/  LEA.HI R4, R3, R0, RZ, 0x6 ;  /* 0x0000000003047211 */ /* 0x000fe400078f30ff */
[----:B------:R-:W1:Y:S01]  /*00d0*/  LDC.64 R2, c[0x0][0x210] ;  /* 0x00008400ff027b82 */ /* 0x000e620000000a00 */
[----:B------:R-:W-:Y:S01]  /*00e0*/  IMAD.SHL.U32 R7, R6, 0x4, RZ ;  /* 0x0000000406077824 */ /* 0x000fe200078e00ff */
[----:B------:R-:W-:-:S04]  /*00f0*/  SHF.R.S32.HI R5, RZ, 0x6, R4 ;  /* 0x00000006ff057819 */ /* 0x000fc80000011404 */
[----:B------:R-:W-:Y:S02]  /*0100*/  LEA.HI R6, R5, R5, RZ, 0x3 ;  /* 0x0000000505067211 */ /* 0x000fe400078f18ff */
[----:B------:R-:W-:Y:S02]  /*0110*/  LOP3.LUT R8, R7, 0xfffff800, RZ, 0xc0, !PT ;  /* 0xfffff80007087812 */ /* 0x000fe400078ec0ff */
[----:B------:R-:W-:Y:S02]  /*0120*/  LOP3.LUT R7, R4, 0xffffffc0, RZ, 0xc0, !PT ;  /* 0xffffffc004077812 */ /* 0x000fe400078ec0ff */
[----:B------:R-:W-:Y:S02]  /*0130*/  LOP3.LUT R6, R6, 0x1fffff8, RZ, 0xc0, !PT ;  /* 0x01fffff806067812 */ /* 0x000fe400078ec0ff */
[----:B------:R-:W-:-:S03]  /*0140*/  IADD3 R7, R8, R0, -R7 ;  /* 0x0000000008077210 */ /* 0x000fc60007ffe807 */
[----:B------:R-:W-:-:S04]  /*0150*/  IMAD.IADD R6, R5, 0x1, -R6 ;  /* 0x0000000105067824 */ /* 0x000fc800078e0a06 */
[----:B------:R-:W-:-:S04]  /*0160*/  IMAD R11, R6, 0x80, R7 ;  /* 0x00000080060b7824 */ /* 0x000fc800078e0207 */
[C---:B------:R-:W-:Y:S02]  /*0170*/  VIADD R7, R11.reuse, 0x40 ;  /* 0x000000400b077836 */ /* 0x040fe40000000000 */
[----:B-1----:R-:W-:-:S04]  /*0180*/  IMAD.WIDE R4, R11, 0x4, R2 ;  /* 0x000000040b047825 */ /* 0x002fc800078e0202 */
[--C-:B------:R-:W-:Y:S02]  /*0190*/  IMAD.WIDE R6, R7, 0x4, R2.reuse ;  /* 0x0000000407067825 */ /* 0x100fe400078e0202 */
[----:B------:R-:W2:Y:S02]  /*01a0*/  LDG.E.64 R4, desc[UR4][R4.64] ;  /* 0x0000000404047981 */ /* 0x000ea4000c1e1b00 */
[----:B------:R-:W-:Y:S02]  /*01b0*/  VIADD R9, R11, 0x400 ;  /* 0x000004000b097836 */ /* 0x000fe40000000000 */
[----:B------:R-:W2:Y:S02]  /*01c0*/  LDG.E.64 R6, desc[UR4][R6.64] ;  /* 0x0000000406067981 */ /* 0x000ea4000c1e1b00 */
[----:B------:R-:W-:-:S06]  /*01d0*/  IMAD.WIDE R8, R9, 0x4, R2 ;  /* 0x0000000409087825 */ /* 0x000fcc00078e0202 */
[----:B------:R-:W3:Y:S01]  /*01e0*/  LDG.E.64 R8, desc[UR4][R8.64] ;  /* 0x0000000408087981 */ /* 0x000ee2000c1e1b00 */
[----:B------:R-:W-:-:S04]  /*01f0*/  VIADD R11, R11, 0x440 ;  /* 0x000004400b0b7836 */ /* 0x000fc80000000000 */
[----:B------:R-:W-:-:S06]  /*0200*/  IMAD.WIDE R2, R11, 0x4, R2 ;  /* 0x000000040b027825 */ /* 0x000fcc00078e0202 */
[----:B------:R-:W4:Y:S01]  /*0210*/  LDG.E.64 R2, desc[UR4][R2.64] ;  /* 0x0000000402027981 */ /* 0x000f22000c1e1b00 */
[C---:B--2---:R-:W-:Y:S02]  /*0220*/  FSETP.GT.AND P3, PT, R6.reuse, R4, PT ;  /* 0x000000040600720b */ /* 0x044fe40003f64000 */
[----:B------:R-:W-:Y:S02]  /*0230*/  FSETP.GT.AND P0, PT, R7, R5, PT ;  /* 0x000000050700720b */ /* 0x000fe40003f04000 */
[----:B------:R-:W-:Y:S02]  /*0240*/  FSETP.NAN.AND P5, PT, R6, R6, PT ;  /* 0x000000060600720b */ /* 0x000fe40003fa8000 */
[----:B---3--:R-:W-:Y:S02]  /*0250*/  FSETP.NAN.AND P2, PT, R8, R8, PT ;  /* 0x000000080800720b */ /* 0x008fe40003f48000 */
[----:B------:R-:W-:Y:S02]  /*0260*/  FSETP.NAN.AND P1, PT, R9, R9, PT ;  /* 0x000000090900720b */ /* 0x000fe40003f28000 */
[----:B------:R-:W-:-:S03]  /*0270*/  FSETP.NAN.AND P4, PT, R7, R7, PT ;  /* 0x000000070700720b */ /* 0x000fc60003f88000 */
[----:B------:R-:W-:Y:S02]  /*0280*/  @!P3 SEL R6, R6, R4, P5 ;  /* 0x000000040606b207 */ /* 0x000fe40002800000 */
[----:B------:R-:W-:Y:S02]  /*0290*/  @!P0 SEL R7, R7, R5, P4 ;  /* 0x0000000507078207 */ /* 0x000fe40002000000 */
[----:B------:R-:W-:Y:S02]  /*02a0*/  FSETP.GEU.AND P5, PT, R6, R8, PT ;  /* 0x000000080600720b */ /* 0x000fe40003fae000 */
[----:B------:R-:W-:Y:S02]  /*02b0*/  FSETP.GEU.AND P4, PT, R7, R9, PT ;  /* 0x000000090700720b */ /* 0x000fe40003f8e000 */
[----:B------:R-:W-:Y:S02]  /*02c0*/  @!P2 SEL R8, R8, R6, !P5 ;  /* 0x000000060808a207 */ /* 0x000fe40006800000 */
[----:B------:R-:W-:-:S02]  /*02d0*/  @!P1 SEL R9, R9, R7, !P4 ;  /* 0x0000000709099207 */ /* 0x000fc40006000000 */
[----:B----4-:R-:W-:Y:S02]  /*02e0*/  FSETP.GEU.AND P1, PT, R8, R2, PT ;  /* 0x000000020800720b */ /* 0x010fe40003f2e000 */
[----:B------:R-:W-:Y:S02]  /*02f0*/  SEL R4, RZ, 0x1, !P3 ;  /* 0x00000001ff047807 */ /* 0x000fe40005800000 */
[----:B------:R-:W-:Y:S02]  /*0300*/  SEL R2, RZ, 0x1, !P0 ;  /* 0x00000001ff027807 */ /* 0x000fe40004000000 */
[----:B------:R-:W-:Y:S02]  /*0310*/  FSETP.GEU.AND P0, PT, R9, R3, PT ;  /* 0x000000030900720b */ /* 0x000fe40003f0e000 */
[----:B------:R-:W-:Y:S02]  /*0320*/  SEL R4, R4, 0x2, P5 ;  /* 0x0000000204047807 */ /* 0x000fe40002800000 */
[----:B------:R-:W-:-:S02]  /*0330*/  SEL R3, R2, 0x2, P4 ;  /* 0x0000000202037807 */ /* 0x000fc40002000000 */
[----:B------:R-:W-:Y:S02]  /*0340*/  SEL R4, R4, 0x3, P1 ;  /* 0x0000000304047807 */ /* 0x000fe40000800000 */
[----:B------:R-:W-:Y:S02]  /*0350*/  SEL R5, R3, 0x3, P0 ;  /* 0x0000000303057807 */ /* 0x000fe40000000000 */
[----:B------:R-:W-:-:S03]  /*0360*/  IADD3 R2, P2, R0, UR6, RZ ;  /* 0x0000000600027c10 */ /* 0x000fc6000ff5e0ff */
[----:B------:R-:W-:Y:S01]  /*0370*/  IMAD R5, R5, 0x100, R4 ;  /* 0x0000010005057824 */ /* 0x000fe200078e0204 */
[----:B------:R-:W-:-:S05]  /*0380*/  LEA.HI.X.SX32 R3, R0, UR7, 0x1, P2 ;  /* 0x0000000700037c11 */ /* 0x000fca00090f0eff */
[----:B------:R-:W-:Y:S01]  /*0390*/  STG.E.U16 desc[UR4][R2.64], R5 ;  /* 0x0000000502007986 */ /* 0x000fe2000c101504 */
[----:B------:R-:W-:Y:S05]  /*03a0*/  EXIT ;  /* 0x000000000000794d */ /* 0x000fea0003800000 */
.L_x_0:
[----:B------:R-:W-:-:S00]  /*03b0*/  BRA `(.L_x_0) ;  /* 0xfffffffc00fc7947 */ /* 0x000fc0000383ffff */
[----:B------:R-:W-:-:S00]  /*03c0*/  NOP ;  /* 0x0000000000007918 */ /* 0x000fc00000000000 */
        /* <DEDUP_REMOVED lines=11> */
.L_x_1:


//--------------------- .nv.constant0.triton_poi_fused_max_pool2d_with_indices_16 --------------------------
	.section	.nv.constant0.triton_poi_fused_max_pool2d_with_indices_16,"a",@progbits
	.sectionflags	@""
	.align	4
.nv.constant0.triton_poi_fused_max_pool2d_with_indices_16:
	.zero		548
